//
// Generated by NVIDIA NVVM Compiler
//
// Compiler Build ID: CL-36424714
// Cuda compilation tools, release 13.0, V13.0.88
// Based on NVVM 20.0.0
//

.version 9.0
.target sm_100
.address_size 64

	// .globl	_Z19simple_write_kernelPii

.visible .entry _Z19simple_write_kernelPii(
	.param .u64 .ptr .align 1 _Z19simple_write_kernelPii_param_0,
	.param .u32 _Z19simple_write_kernelPii_param_1
)
{
	.reg .pred 	%p<2>;
	.reg .b32 	%r<7>;
	.reg .b64 	%rd<5>;

	ld.param.u64 	%rd1, [_Z19simple_write_kernelPii_param_0];
	ld.param.u32 	%r2, [_Z19simple_write_kernelPii_param_1];
	mov.u32 	%r3, %ctaid.x;
	mov.u32 	%r4, %ntid.x;
	mov.u32 	%r5, %tid.x;
	mad.lo.s32 	%r1, %r3, %r4, %r5;
	setp.ge.s32 	%p1, %r1, %r2;
	@%p1 bra 	$L__BB0_2;
	cvta.to.global.u64 	%rd2, %rd1;
	mad.lo.s32 	%r6, %r1, %r1, 42;
	mul.wide.s32 	%rd3, %r1, 4;
	add.s64 	%rd4, %rd2, %rd3;
	st.global.u32 	[%rd4], %r6;
$L__BB0_2:
	ret;

}


// ===== COMPILED SASS (sm_100) =====

	.target	sm_100

	.elftype	@"ET_EXEC"


//--------------------- .note.nv.tkinfo           --------------------------
	.section	.note.nv.tkinfo,"",@"SHT_NOTE"
	.sectionflags	@"SHF_NOTE_NV_TKINFO"
	.tkinfo
        /*0018*/ 	.word	0x00000002
        /*0030*/ 	.string	""
        /*0030*/ 	.string	"ptxas"
        /*0030*/ 	.string	"Cuda compilation tools, release 13.0, V13.0.88"
        /*0030*/ 	.string	"Build cuda_13.0.r13.0/compiler.36424714_0"
        /*0030*/ 	.string	"-arch sm_100 -m 64 "



//--------------------- .note.nv.cuinfo           --------------------------
	.section	.note.nv.cuinfo,"",@"SHT_NOTE"
	.sectionflags	@"SHF_NOTE_NV_CUINFO"
        /*0018*/ 	.short	0x0002
        /*001a*/ 	.short	0x0064
        /*001c*/ 	.short	0x0082
	.zero		2


//--------------------- .nv.info                  --------------------------
	.section	.nv.info,"",@"SHT_CUDA_INFO"
	.align	4


	//----- nvinfo : EIATTR_REGCOUNT
	.align		4
        /*0000*/ 	.byte	0x04, 0x2f
        /*0002*/ 	.short	(.L_1 - .L_0)
	.align		4
.L_0:
        /*0004*/ 	.word	index@(_Z19simple_write_kernelPii)
        /*0008*/ 	.word	0x0000000a


	//----- nvinfo : EIATTR_FRAME_SIZE
	.align		4
.L_1:
        /*000c*/ 	.byte	0x04, 0x11
        /*000e*/ 	.short	(.L_3 - .L_2)
	.align		4
.L_2:
        /*0010*/ 	.word	index@(_Z19simple_write_kernelPii)
        /*0014*/ 	.word	0x00000000


	//----- nvinfo : EIATTR_MIN_STACK_SIZE
	.align		4
.L_3:
        /*0018*/ 	.byte	0x04, 0x12
        /*001a*/ 	.short	(.L_5 - .L_4)
	.align		4
.L_4:
        /*001c*/ 	.word	index@(_Z19simple_write_kernelPii)
        /*0020*/ 	.word	0x00000000
.L_5:


//--------------------- .nv.compat                --------------------------
	.section	.nv.compat,"",@"SHT_CUDA_COMPAT_INFO"
	.align	4
        /*0000*/ 	.byte	0x02, 0x09, 0x00, 0x00, 0x02, 0x02, 0x01, 0x00, 0x02, 0x05, 0x05, 0x00, 0x03, 0x07, 0x01, 0x01
        /*0010*/ 	.byte	0x02, 0x03, 0x00, 0x00, 0x02, 0x06, 0x01, 0x00, 0x04, 0x0b, 0x08, 0x00, 0x09, 0x00, 0x00, 0x00
        /*0020*/ 	.byte	0x00, 0x00, 0x00, 0x00


//--------------------- .nv.info._Z19simple_write_kernelPii --------------------------
	.section	.nv.info._Z19simple_write_kernelPii,"",@"SHT_CUDA_INFO"
	.sectionflags	@""
	.align	4


	//----- nvinfo : EIATTR_CUDA_API_VERSION
	.align		4
        /*0000*/ 	.byte	0x04, 0x37
        /*0002*/ 	.short	(.L_7 - .L_6)
.L_6:
        /*0004*/ 	.word	0x00000082


	//----- nvinfo : EIATTR_KPARAM_INFO
	.align		4
.L_7:
        /*0008*/ 	.byte	0x04, 0x17
        /*000a*/ 	.short	(.L_9 - .L_8)
.L_8:
        /*000c*/ 	.word	0x00000000
        /*0010*/ 	.short	0x0001
        /*0012*/ 	.short	0x0008
        /*0014*/ 	.byte	0x00, 0xf0, 0x11, 0x00


	//----- nvinfo : EIATTR_KPARAM_INFO
	.align		4
.L_9:
        /*0018*/ 	.byte	0x04, 0x17
        /*001a*/ 	.short	(.L_11 - .L_10)
.L_10:
        /*001c*/ 	.word	0x00000000
        /*0020*/ 	.short	0x0000
        /*0022*/ 	.short	0x0000
        /*0024*/ 	.byte	0x00, 0xf5, 0x21, 0x00


	//----- nvinfo : EIATTR_SPARSE_MMA_MASK
	.align		4
.L_11:
        /*0028*/ 	.byte	0x03, 0x50
        /*002a*/ 	.short	0x0000


	//----- nvinfo : EIATTR_MAXREG_COUNT
	.align		4
        /*002c*/ 	.byte	0x03, 0x1b
        /*002e*/ 	.short	0x00ff


	//----- nvinfo : EIATTR_MERCURY_ISA_VERSION
	.align		4
        /*0030*/ 	.byte	0x03, 0x5f
        /*0032*/ 	.short	0x0101


	//----- nvinfo : EIATTR_VRC_CTA_INIT_COUNT
	.align		4
        /*0034*/ 	.byte	0x02, 0x4a
	.zero		1
	.zero		1


	//----- nvinfo : EIATTR_EXIT_INSTR_OFFSETS
	.align		4
        /*0038*/ 	.byte	0x04, 0x1c
        /*003a*/ 	.short	(.L_13 - .L_12)


	//   ....[0]....
.L_12:
        /*003c*/ 	.word	0x00000070


	//   ....[1]....
        /*0040*/ 	.word	0x000000d0


	//----- nvinfo : EIATTR_CBANK_PARAM_SIZE
	.align		4
.L_13:
        /*0044*/ 	.byte	0x03, 0x19
        /*0046*/ 	.short	0x000c


	//----- nvinfo : EIATTR_PARAM_CBANK
	.align		4
        /*0048*/ 	.byte	0x04, 0x0a
        /*004a*/ 	.short	(.L_15 - .L_14)
	.align		4
.L_14:
        /*004c*/ 	.word	index@(.nv.constant0._Z19simple_write_kernelPii)
        /*0050*/ 	.short	0x0380
        /*0052*/ 	.short	0x000c


	//----- nvinfo : EIATTR_SW_WAR
	.align		4
.L_15:
        /*0054*/ 	.byte	0x04, 0x36
        /*0056*/ 	.short	(.L_17 - .L_16)
.L_16:
        /*0058*/ 	.word	0x00000008
.L_17:


//--------------------- .nv.callgraph             --------------------------
	.section	.nv.callgraph,"",@"SHT_CUDA_CALLGRAPH"
	.align	4
	.sectionentsize	8
	.align		4
        /*0000*/ 	.word	0x00000000
	.align		4
        /*0004*/ 	.word	0xffffffff
	.align		4
        /*0008*/ 	.word	0x00000000
	.align		4
        /*000c*/ 	.word	0xfffffffe
	.align		4
        /*0010*/ 	.word	0x00000000
	.align		4
        /*0014*/ 	.word	0xfffffffd
	.align		4
        /*0018*/ 	.word	0x00000000
	.align		4
        /*001c*/ 	.word	0xfffffffc


//--------------------- .text._Z19simple_write_kernelPii --------------------------
	.section	.text._Z19simple_write_kernelPii,"ax",@progbits
	.align	128
        .global         _Z19simple_write_kernelPii
        .type           _Z19simple_write_kernelPii,@function
        .size           _Z19simple_write_kernelPii,(.L_x_1 - _Z19simple_write_kernelPii)
        .other          _Z19simple_write_kernelPii,@"STO_CUDA_ENTRY STV_DEFAULT"
_Z19simple_write_kernelPii:
.text._Z19simple_write_kernelPii:
[----:B------:R-:W-:Y:S01]  /*0000*/  LDC R1, c[0x0][0x37c] ;  /* 0x0000df00ff017b82 */ /* 0x000fe20000000800 */
[----:B------:R-:W0:Y:S07]  /*0010*/  S2R R0, SR_TID.X ;  /* 0x0000000000007919 */ /* 0x000e2e0000002100 */
[----:B------:R-:W0:Y:S01]  /*0020*/  S2UR UR4, SR_CTAID.X ;  /* 0x00000000000479c3 */ /* 0x000e220000002500 */
[----:B------:R-:W1:Y:S07]  /*0030*/  LDCU UR5, c[0x0][0x388] ;  /* 0x00007100ff0577ac */ /* 0x000e6e0008000800 */
[----:B------:R-:W0:Y:S02]  /*0040*/  LDC R5, c[0x0][0x360] ;  /* 0x0000d800ff057b82 */ /* 0x000e240000000800 */
[----:B0-----:R-:W-:-:S05]  /*0050*/  IMAD R5, R5, UR4, R0 ;  /* 0x0000000405057c24 */ /* 0x001fca000f8e0200 */
[----:B-1----:R-:W-:-:S13]  /*0060*/  ISETP.GE.AND P0, PT, R5, UR5, PT ;  /* 0x0000000505007c0c */ /* 0x002fda000bf06270 */
[----:B------:R-:W-:Y:S05]  /*0070*/  @P0 EXIT ;  /* 0x000000000000094d */ /* 0x000fea0003800000 */
[----:B------:R-:W0:Y:S01]  /*0080*/  LDC.64 R2, c[0x0][0x380] ;  /* 0x0000e000ff027b82 */ /* 0x000e220000000a00 */
[----:B------:R-:W1:Y:S01]  /*0090*/  LDCU.64 UR4, c[0x0][0x358] ;  /* 0x00006b00ff0477ac */ /* 0x000e620008000a00 */
[C---:B------:R-:W-:Y:S02]  /*00a0*/  IMAD R7, R5.reuse, R5, 0x2a ;  /* 0x0000002a05077424 */ /* 0x040fe400078e0205 */
[----:B0-----:R-:W-:-:S05]  /*00b0*/  IMAD.WIDE R2, R5, 0x4, R2 ;  /* 0x0000000405027825 */ /* 0x001fca00078e0202 */
[----:B-1----:R-:W-:Y:S01]  /*00c0*/  STG.E desc[UR4][R2.64], R7 ;  /* 0x0000000702007986 */ /* 0x002fe2000c101904 */
[----:B------:R-:W-:Y:S05]  /*00d0*/  EXIT ;  /* 0x000000000000794d */ /* 0x000fea0003800000 */
.L_x_0:
[----:B------:R-:W-:-:S00]  /*00e0*/  BRA `(.L_x_0) ;  /* 0xfffffffc00fc7947 */ /* 0x000fc0000383ffff */
[----:B------:R-:W-:-:S00]  /*00f0*/  NOP ;  /* 0x0000000000007918 */ /* 0x000fc00000000000 */
        /* <DEDUP_REMOVED lines=8> */
.L_x_1:


//--------------------- .nv.shared.reserved.0     --------------------------
	.section	.nv.shared.reserved.0,"aw",@nobits
	.weak		__nv_reservedSMEM_offset_0_alias
	.size		__nv_reservedSMEM_offset_0_alias, 0, 64
	.other		__nv_reservedSMEM_offset_0_alias,@"STO_CUDA_RESERVED_SHARED STV_DEFAULT"
__nv_reservedSMEM_offset_0_alias:
	.zero		0
	.zero		64


//--------------------- .nv.constant0._Z19simple_write_kernelPii --------------------------
	.section	.nv.constant0._Z19simple_write_kernelPii,"a",@progbits
	.sectionflags	@""
	.align	4
.nv.constant0._Z19simple_write_kernelPii:
	.zero		908


//--------------------- SYMBOLS --------------------------

	.type		.nv.reservedSmem.offset0,@object
	.size		.nv.reservedSmem.offset0,0x4
